//
// Generated by NVIDIA NVVM Compiler
//
// Compiler Build ID: CL-36424714
// Cuda compilation tools, release 13.0, V13.0.88
// Based on NVVM 20.0.0
//

.version 9.0
.target sm_100
.address_size 64

	// .globl	_Z14cuda_diffusionPfS_j
.const .align 4 .f32 c_a;
.const .align 4 .f32 c_b;
.const .align 4 .f32 c_c;
// _ZZ16shared_diffusionPfS_jE8shared_m has been demoted

.visible .entry _Z14cuda_diffusionPfS_j(
	.param .u64 .ptr .align 1 _Z14cuda_diffusionPfS_j_param_0,
	.param .u64 .ptr .align 1 _Z14cuda_diffusionPfS_j_param_1,
	.param .u32 _Z14cuda_diffusionPfS_j_param_2
)
{
	.reg .pred 	%p<5>;
	.reg .b32 	%r<10>;
	.reg .b32 	%f<21>;
	.reg .b64 	%rd<12>;

	ld.param.u64 	%rd3, [_Z14cuda_diffusionPfS_j_param_0];
	ld.param.u64 	%rd4, [_Z14cuda_diffusionPfS_j_param_1];
	ld.param.u32 	%r2, [_Z14cuda_diffusionPfS_j_param_2];
	cvta.to.global.u64 	%rd1, %rd4;
	cvta.to.global.u64 	%rd5, %rd3;
	mov.u32 	%r3, %ctaid.x;
	mov.u32 	%r4, %ntid.x;
	mov.u32 	%r5, %tid.x;
	mad.lo.s32 	%r1, %r3, %r4, %r5;
	mul.wide.s32 	%rd6, %r1, 4;
	add.s64 	%rd7, %rd5, %rd6;
	ld.global.f32 	%f2, [%rd7+8];
	ld.const.f32 	%f3, [c_a];
	ld.global.f32 	%f4, [%rd7];
	ld.const.f32 	%f5, [c_b];
	ld.global.f32 	%f6, [%rd7+4];
	mul.f32 	%f7, %f5, %f6;
	fma.rn.f32 	%f8, %f3, %f4, %f7;
	ld.const.f32 	%f9, [c_c];
	fma.rn.f32 	%f10, %f9, %f2, %f8;
	ld.global.f32 	%f11, [%rd7+12];
	fma.rn.f32 	%f12, %f5, %f11, %f10;
	ld.global.f32 	%f13, [%rd7+16];
	fma.rn.f32 	%f14, %f3, %f13, %f12;
	add.f32 	%f1, %f2, %f14;
	add.s64 	%rd2, %rd1, %rd6;
	st.global.f32 	[%rd2+8], %f1;
	setp.eq.s32 	%p1, %r1, 1;
	@%p1 bra 	$L__BB0_3;
	setp.ne.s32 	%p2, %r1, 0;
	@%p2 bra 	$L__BB0_4;
	neg.f32 	%f16, %f1;
	st.global.f32 	[%rd1+4], %f16;
	bra.uni 	$L__BB0_4;
$L__BB0_3:
	neg.f32 	%f15, %f1;
	st.global.f32 	[%rd1], %f15;
$L__BB0_4:
	add.s32 	%r6, %r2, -5;
	setp.ne.s32 	%p3, %r1, %r6;
	@%p3 bra 	$L__BB0_6;
	ld.global.f32 	%f17, [%rd2+8];
	neg.f32 	%f18, %f17;
	add.s32 	%r7, %r2, -2;
	mul.wide.u32 	%rd8, %r7, 4;
	add.s64 	%rd9, %rd1, %rd8;
	st.global.f32 	[%rd9], %f18;
$L__BB0_6:
	add.s32 	%r8, %r2, -6;
	setp.ne.s32 	%p4, %r1, %r8;
	@%p4 bra 	$L__BB0_8;
	ld.global.f32 	%f19, [%rd2+8];
	neg.f32 	%f20, %f19;
	add.s32 	%r9, %r2, -1;
	mul.wide.u32 	%rd10, %r9, 4;
	add.s64 	%rd11, %rd1, %rd10;
	st.global.f32 	[%rd11], %f20;
$L__BB0_8:
	ret;

}
	// .globl	_Z16shared_diffusionPfS_j
.visible .entry _Z16shared_diffusionPfS_j(
	.param .u64 .ptr .align 1 _Z16shared_diffusionPfS_j_param_0,
	.param .u64 .ptr .align 1 _Z16shared_diffusionPfS_j_param_1,
	.param .u32 _Z16shared_diffusionPfS_j_param_2
)
{
	.reg .pred 	%p<5>;
	.reg .b32 	%r<20>;
	.reg .b32 	%f<21>;
	.reg .b64 	%rd<13>;
	// demoted variable
	.shared .align 4 .b8 _ZZ16shared_diffusionPfS_jE8shared_m[4112];
	ld.param.u64 	%rd4, [_Z16shared_diffusionPfS_j_param_0];
	ld.param.u64 	%rd5, [_Z16shared_diffusionPfS_j_param_1];
	ld.param.u32 	%r5, [_Z16shared_diffusionPfS_j_param_2];
	cvta.to.global.u64 	%rd1, %rd5;
	cvta.to.global.u64 	%rd6, %rd4;
	mov.u32 	%r6, %tid.x;
	add.s32 	%r1, %r6, 2;
	mov.u32 	%r7, %ctaid.x;
	mov.u32 	%r2, %ntid.x;
	mad.lo.s32 	%r3, %r7, %r2, %r1;
	mul.wide.s32 	%rd7, %r3, 4;
	add.s64 	%rd2, %rd6, %rd7;
	ld.global.f32 	%f2, [%rd2];
	shl.b32 	%r8, %r6, 2;
	mov.u32 	%r9, _ZZ16shared_diffusionPfS_jE8shared_m;
	add.s32 	%r4, %r9, %r8;
	st.shared.f32 	[%r4+8], %f2;
	setp.gt.u32 	%p1, %r6, 1;
	@%p1 bra 	$L__BB1_2;
	ld.global.f32 	%f4, [%rd2+-8];
	st.shared.f32 	[%r4], %f4;
	bra.uni 	$L__BB1_4;
$L__BB1_2:
	add.s32 	%r10, %r2, -4;
	setp.lt.u32 	%p2, %r1, %r10;
	@%p2 bra 	$L__BB1_4;
	ld.global.f32 	%f3, [%rd2+8];
	st.shared.f32 	[%r4+16], %f3;
$L__BB1_4:
	bar.sync 	0;
	ld.shared.f32 	%f5, [%r4+8];
	ld.const.f32 	%f6, [c_a];
	ld.shared.f32 	%f7, [%r4];
	ld.const.f32 	%f8, [c_b];
	ld.shared.f32 	%f9, [%r4+4];
	mul.f32 	%f10, %f8, %f9;
	fma.rn.f32 	%f11, %f6, %f7, %f10;
	ld.const.f32 	%f12, [c_c];
	fma.rn.f32 	%f13, %f12, %f5, %f11;
	ld.shared.f32 	%f14, [%r4+12];
	fma.rn.f32 	%f15, %f8, %f14, %f13;
	ld.shared.f32 	%f16, [%r4+16];
	fma.rn.f32 	%f17, %f6, %f16, %f15;
	add.f32 	%f1, %f5, %f17;
	add.s64 	%rd3, %rd1, %rd7;
	st.global.f32 	[%rd3], %f1;
	setp.gt.s32 	%p3, %r3, 3;
	@%p3 bra 	$L__BB1_6;
	neg.f32 	%f18, %f1;
	add.s32 	%r11, %r3, 1;
	shr.u32 	%r12, %r11, 31;
	add.s32 	%r13, %r11, %r12;
	and.b32  	%r14, %r13, -2;
	sub.s32 	%r15, %r11, %r14;
	mul.wide.s32 	%rd9, %r15, 4;
	add.s64 	%rd10, %rd1, %rd9;
	st.global.f32 	[%rd10], %f18;
$L__BB1_6:
	add.s32 	%r16, %r5, -4;
	setp.lt.u32 	%p4, %r3, %r16;
	@%p4 bra 	$L__BB1_8;
	ld.global.f32 	%f19, [%rd3];
	neg.f32 	%f20, %f19;
	shl.b32 	%r17, %r5, 1;
	sub.s32 	%r18, %r17, %r3;
	add.s32 	%r19, %r18, -5;
	mul.wide.u32 	%rd11, %r19, 4;
	add.s64 	%rd12, %rd1, %rd11;
	st.global.f32 	[%rd12], %f20;
$L__BB1_8:
	ret;

}


// ===== COMPILED SASS (sm_100) =====

	.target	sm_100

	.elftype	@"ET_EXEC"


//--------------------- .note.nv.tkinfo           --------------------------
	.section	.note.nv.tkinfo,"",@"SHT_NOTE"
	.sectionflags	@"SHF_NOTE_NV_TKINFO"
	.tkinfo
        /*0018*/ 	.word	0x00000002
        /*0030*/ 	.string	""
        /*0030*/ 	.string	"ptxas"
        /*0030*/ 	.string	"Cuda compilation tools, release 13.0, V13.0.88"
        /*0030*/ 	.string	"Build cuda_13.0.r13.0/compiler.36424714_0"
        /*0030*/ 	.string	"-arch sm_100 -m 64 "



//--------------------- .note.nv.cuinfo           --------------------------
	.section	.note.nv.cuinfo,"",@"SHT_NOTE"
	.sectionflags	@"SHF_NOTE_NV_CUINFO"
        /*0018*/ 	.short	0x0002
        /*001a*/ 	.short	0x0064
        /*001c*/ 	.short	0x0082
	.zero		2


//--------------------- .nv.info                  --------------------------
	.section	.nv.info,"",@"SHT_CUDA_INFO"
	.align	4


	//----- nvinfo : EIATTR_REGCOUNT
	.align		4
        /*0000*/ 	.byte	0x04, 0x2f
        /*0002*/ 	.short	(.L_4 - .L_3)
	.align		4
.L_3:
        /*0004*/ 	.word	index@(_Z14cuda_diffusionPfS_j)
        /*0008*/ 	.word	0x0000000e


	//----- nvinfo : EIATTR_FRAME_SIZE
	.align		4
.L_4:
        /*000c*/ 	.byte	0x04, 0x11
        /*000e*/ 	.short	(.L_6 - .L_5)
	.align		4
.L_5:
        /*0010*/ 	.word	index@(_Z14cuda_diffusionPfS_j)
        /*0014*/ 	.word	0x00000000


	//----- nvinfo : EIATTR_REGCOUNT
	.align		4
.L_6:
        /*0018*/ 	.byte	0x04, 0x2f
        /*001a*/ 	.short	(.L_8 - .L_7)
	.align		4
.L_7:
        /*001c*/ 	.word	index@(_Z16shared_diffusionPfS_j)
        /*0020*/ 	.word	0x00000011


	//----- nvinfo : EIATTR_FRAME_SIZE
	.align		4
.L_8:
        /*0024*/ 	.byte	0x04, 0x11
        /*0026*/ 	.short	(.L_10 - .L_9)
	.align		4
.L_9:
        /*0028*/ 	.word	index@(_Z16shared_diffusionPfS_j)
        /*002c*/ 	.word	0x00000000


	//----- nvinfo : EIATTR_MIN_STACK_SIZE
	.align		4
.L_10:
        /*0030*/ 	.byte	0x04, 0x12
        /*0032*/ 	.short	(.L_12 - .L_11)
	.align		4
.L_11:
        /*0034*/ 	.word	index@(_Z16shared_diffusionPfS_j)
        /*0038*/ 	.word	0x00000000


	//----- nvinfo : EIATTR_MIN_STACK_SIZE
	.align		4
.L_12:
        /*003c*/ 	.byte	0x04, 0x12
        /*003e*/ 	.short	(.L_14 - .L_13)
	.align		4
.L_13:
        /*0040*/ 	.word	index@(_Z14cuda_diffusionPfS_j)
        /*0044*/ 	.word	0x00000000
.L_14:


//--------------------- .nv.compat                --------------------------
	.section	.nv.compat,"",@"SHT_CUDA_COMPAT_INFO"
	.align	4
        /*0000*/ 	.byte	0x02, 0x09, 0x00, 0x00, 0x02, 0x02, 0x01, 0x00, 0x02, 0x05, 0x05, 0x00, 0x03, 0x07, 0x01, 0x01
        /*0010*/ 	.byte	0x02, 0x03, 0x00, 0x00, 0x02, 0x06, 0x01, 0x00, 0x04, 0x0b, 0x08, 0x00, 0x09, 0x00, 0x00, 0x00
        /*0020*/ 	.byte	0x00, 0x00, 0x00, 0x00


//--------------------- .nv.info._Z16shared_diffusionPfS_j --------------------------
	.section	.nv.info._Z16shared_diffusionPfS_j,"",@"SHT_CUDA_INFO"
	.sectionflags	@""
	.align	4


	//----- nvinfo : EIATTR_CUDA_API_VERSION
	.align		4
        /*0000*/ 	.byte	0x04, 0x37
        /*0002*/ 	.short	(.L_16 - .L_15)
.L_15:
        /*0004*/ 	.word	0x00000082


	//----- nvinfo : EIATTR_KPARAM_INFO
	.align		4
.L_16:
        /*0008*/ 	.byte	0x04, 0x17
        /*000a*/ 	.short	(.L_18 - .L_17)
.L_17:
        /*000c*/ 	.word	0x00000000
        /*0010*/ 	.short	0x0002
        /*0012*/ 	.short	0x0010
        /*0014*/ 	.byte	0x00, 0xf0, 0x11, 0x00


	//----- nvinfo : EIATTR_KPARAM_INFO
	.align		4
.L_18:
        /*0018*/ 	.byte	0x04, 0x17
        /*001a*/ 	.short	(.L_20 - .L_19)
.L_19:
        /*001c*/ 	.word	0x00000000
        /*0020*/ 	.short	0x0001
        /*0022*/ 	.short	0x0008
        /*0024*/ 	.byte	0x00, 0xf5, 0x21, 0x00


	//----- nvinfo : EIATTR_KPARAM_INFO
	.align		4
.L_20:
        /*0028*/ 	.byte	0x04, 0x17
        /*002a*/ 	.short	(.L_22 - .L_21)
.L_21:
        /*002c*/ 	.word	0x00000000
        /*0030*/ 	.short	0x0000
        /*0032*/ 	.short	0x0000
        /*0034*/ 	.byte	0x00, 0xf5, 0x21, 0x00


	//----- nvinfo : EIATTR_SPARSE_MMA_MASK
	.align		4
.L_22:
        /*0038*/ 	.byte	0x03, 0x50
        /*003a*/ 	.short	0x0000


	//----- nvinfo : EIATTR_MAXREG_COUNT
	.align		4
        /*003c*/ 	.byte	0x03, 0x1b
        /*003e*/ 	.short	0x00ff


	//----- nvinfo : EIATTR_NUM_BARRIERS
	.align		4
        /*0040*/ 	.byte	0x02, 0x4c
        /*0042*/ 	.byte	0x01
	.zero		1


	//----- nvinfo : EIATTR_MERCURY_ISA_VERSION
	.align		4
        /*0044*/ 	.byte	0x03, 0x5f
        /*0046*/ 	.short	0x0101


	//----- nvinfo : EIATTR_VRC_CTA_INIT_COUNT
	.align		4
        /*0048*/ 	.byte	0x02, 0x4a
	.zero		1
	.zero		1


	//----- nvinfo : EIATTR_EXIT_INSTR_OFFSETS
	.align		4
        /*004c*/ 	.byte	0x04, 0x1c
        /*004e*/ 	.short	(.L_24 - .L_23)


	//   ....[0]....
.L_23:
        /*0050*/ 	.word	0x00000360


	//   ....[1]....
        /*0054*/ 	.word	0x000003d0


	//----- nvinfo : EIATTR_CRS_STACK_SIZE
	.align		4
.L_24:
        /*0058*/ 	.byte	0x04, 0x1e
        /*005a*/ 	.short	(.L_26 - .L_25)
.L_25:
        /*005c*/ 	.word	0x00000000


	//----- nvinfo : EIATTR_CBANK_PARAM_SIZE
	.align		4
.L_26:
        /*0060*/ 	.byte	0x03, 0x19
        /*0062*/ 	.short	0x0014


	//----- nvinfo : EIATTR_PARAM_CBANK
	.align		4
        /*0064*/ 	.byte	0x04, 0x0a
        /*0066*/ 	.short	(.L_28 - .L_27)
	.align		4
.L_27:
        /*0068*/ 	.word	index@(.nv.constant0._Z16shared_diffusionPfS_j)
        /*006c*/ 	.short	0x0380
        /*006e*/ 	.short	0x0014


	//----- nvinfo : EIATTR_SW_WAR
	.align		4
.L_28:
        /*0070*/ 	.byte	0x04, 0x36
        /*0072*/ 	.short	(.L_30 - .L_29)
.L_29:
        /*0074*/ 	.word	0x00000008
.L_30:


//--------------------- .nv.info._Z14cuda_diffusionPfS_j --------------------------
	.section	.nv.info._Z14cuda_diffusionPfS_j,"",@"SHT_CUDA_INFO"
	.sectionflags	@""
	.align	4


	//----- nvinfo : EIATTR_CUDA_API_VERSION
	.align		4
        /*0000*/ 	.byte	0x04, 0x37
        /*0002*/ 	.short	(.L_32 - .L_31)
.L_31:
        /*0004*/ 	.word	0x00000082


	//----- nvinfo : EIATTR_KPARAM_INFO
	.align		4
.L_32:
        /*0008*/ 	.byte	0x04, 0x17
        /*000a*/ 	.short	(.L_34 - .L_33)
.L_33:
        /*000c*/ 	.word	0x00000000
        /*0010*/ 	.short	0x0002
        /*0012*/ 	.short	0x0010
        /*0014*/ 	.byte	0x00, 0xf0, 0x11, 0x00


	//----- nvinfo : EIATTR_KPARAM_INFO
	.align		4
.L_34:
        /*0018*/ 	.byte	0x04, 0x17
        /*001a*/ 	.short	(.L_36 - .L_35)
.L_35:
        /*001c*/ 	.word	0x00000000
        /*0020*/ 	.short	0x0001
        /*0022*/ 	.short	0x0008
        /*0024*/ 	.byte	0x00, 0xf5, 0x21, 0x00


	//----- nvinfo : EIATTR_KPARAM_INFO
	.align		4
.L_36:
        /*0028*/ 	.byte	0x04, 0x17
        /*002a*/ 	.short	(.L_38 - .L_37)
.L_37:
        /*002c*/ 	.word	0x00000000
        /*0030*/ 	.short	0x0000
        /*0032*/ 	.short	0x0000
        /*0034*/ 	.byte	0x00, 0xf5, 0x21, 0x00


	//----- nvinfo : EIATTR_SPARSE_MMA_MASK
	.align		4
.L_38:
        /*0038*/ 	.byte	0x03, 0x50
        /*003a*/ 	.short	0x0000


	//----- nvinfo : EIATTR_MAXREG_COUNT
	.align		4
        /*003c*/ 	.byte	0x03, 0x1b
        /*003e*/ 	.short	0x00ff


	//----- nvinfo : EIATTR_MERCURY_ISA_VERSION
	.align		4
        /*0040*/ 	.byte	0x03, 0x5f
        /*0042*/ 	.short	0x0101


	//----- nvinfo : EIATTR_VRC_CTA_INIT_COUNT
	.align		4
        /*0044*/ 	.byte	0x02, 0x4a
	.zero		1
	.zero		1


	//----- nvinfo : EIATTR_EXIT_INSTR_OFFSETS
	.align		4
        /*0048*/ 	.byte	0x04, 0x1c
        /*004a*/ 	.short	(.L_40 - .L_39)


	//   ....[0]....
.L_39:
        /*004c*/ 	.word	0x00000320


	//   ....[1]....
        /*0050*/ 	.word	0x00000380


	//----- nvinfo : EIATTR_CRS_STACK_SIZE
	.align		4
.L_40:
        /*0054*/ 	.byte	0x04, 0x1e
        /*0056*/ 	.short	(.L_42 - .L_41)
.L_41:
        /*0058*/ 	.word	0x00000000


	//----- nvinfo : EIATTR_CBANK_PARAM_SIZE
	.align		4
.L_42:
        /*005c*/ 	.byte	0x03, 0x19
        /*005e*/ 	.short	0x0014


	//----- nvinfo : EIATTR_PARAM_CBANK
	.align		4
        /*0060*/ 	.byte	0x04, 0x0a
        /*0062*/ 	.short	(.L_44 - .L_43)
	.align		4
.L_43:
        /*0064*/ 	.word	index@(.nv.constant0._Z14cuda_diffusionPfS_j)
        /*0068*/ 	.short	0x0380
        /*006a*/ 	.short	0x0014


	//----- nvinfo : EIATTR_SW_WAR
	.align		4
.L_44:
        /*006c*/ 	.byte	0x04, 0x36
        /*006e*/ 	.short	(.L_46 - .L_45)
.L_45:
        /*0070*/ 	.word	0x00000008
.L_46:


//--------------------- .nv.callgraph             --------------------------
	.section	.nv.callgraph,"",@"SHT_CUDA_CALLGRAPH"
	.align	4
	.sectionentsize	8
	.align		4
        /*0000*/ 	.word	0x00000000
	.align		4
        /*0004*/ 	.word	0xffffffff
	.align		4
        /*0008*/ 	.word	0x00000000
	.align		4
        /*000c*/ 	.word	0xfffffffe
	.align		4
        /*0010*/ 	.word	0x00000000
	.align		4
        /*0014*/ 	.word	0xfffffffd
	.align		4
        /*0018*/ 	.word	0x00000000
	.align		4
        /*001c*/ 	.word	0xfffffffc


//--------------------- .nv.constant3             --------------------------
	.section	.nv.constant3,"a",@progbits
	.align	4
.nv.constant3:
	.type		c_a,@object
	.size		c_a,(c_b - c_a)
c_a:
	.zero		4
	.type		c_b,@object
	.size		c_b,(c_c - c_b)
c_b:
	.zero		4
	.type		c_c,@object
	.size		c_c,(.L_2 - c_c)
c_c:
	.zero		4
.L_2:


//--------------------- .text._Z16shared_diffusionPfS_j --------------------------
	.section	.text._Z16shared_diffusionPfS_j,"ax",@progbits
	.align	128
        .global         _Z16shared_diffusionPfS_j
        .type           _Z16shared_diffusionPfS_j,@function
        .size           _Z16shared_diffusionPfS_j,(.L_x_9 - _Z16shared_diffusionPfS_j)
        .other          _Z16shared_diffusionPfS_j,@"STO_CUDA_ENTRY STV_DEFAULT"
_Z16shared_diffusionPfS_j:
.text._Z16shared_diffusionPfS_j:
[----:B------:R-:W-:Y:S01]  /*0000*/  LDC R1, c[0x0][0x37c] ;  /* 0x0000df00ff017b82 */ /* 0x000fe20000000800 */
[----:B------:R-:W0:Y:S07]  /*0010*/  S2R R7, SR_TID.X ;  /* 0x0000000000077919 */ /* 0x000e2e0000002100 */
[----:B------:R-:W1:Y:S01]  /*0020*/  S2UR UR4, SR_CTAID.X ;  /* 0x00000000000479c3 */ /* 0x000e620000002500 */
[----:B------:R-:W2:Y:S07]  /*0030*/  LDCU.64 UR6, c[0x0][0x358] ;  /* 0x00006b00ff0677ac */ /* 0x000eae0008000a00 */
[----:B------:R-:W1:Y:S08]  /*0040*/  LDC R9, c[0x0][0x360] ;  /* 0x0000d800ff097b82 */ /* 0x000e700000000800 */
[----:B------:R-:W3:Y:S01]  /*0050*/  LDC.64 R2, c[0x0][0x380] ;  /* 0x0000e000ff027b82 */ /* 0x000ee20000000a00 */
[----:B0-----:R-:W-:-:S02]  /*0060*/  IADD3 R0, PT, PT, R7, 0x2, RZ ;  /* 0x0000000207007810 */ /* 0x001fc40007ffe0ff */
[----:B------:R-:W-:-:S03]  /*0070*/  ISETP.GT.U32.AND P0, PT, R7, 0x1, PT ;  /* 0x000000010700780c */ /* 0x000fc60003f04070 */
[----:B-1----:R-:W-:-:S04]  /*0080*/  IMAD R5, R9, UR4, R0 ;  /* 0x0000000409057c24 */ /* 0x002fc8000f8e0200 */
[----:B---3--:R-:W-:-:S05]  /*0090*/  IMAD.WIDE R2, R5, 0x4, R2 ;  /* 0x0000000405027825 */ /* 0x008fca00078e0202 */
[----:B--2---:R0:W5:Y:S04]  /*00a0*/  LDG.E R4, desc[UR6][R2.64] ;  /* 0x0000000602047981 */ /* 0x004168000c1e1900 */
[----:B------:R0:W5:Y:S01]  /*00b0*/  @!P0 LDG.E R6, desc[UR6][R2.64+-0x8] ;  /* 0xfffff80602068981 */ /* 0x000162000c1e1900 */
[----:B------:R-:W1:Y:S01]  /*00c0*/  S2UR UR5, SR_CgaCtaId ;  /* 0x00000000000579c3 */ /* 0x000e620000008800 */
[----:B------:R-:W-:Y:S01]  /*00d0*/  UMOV UR4, 0x400 ;  /* 0x0000040000047882 */ /* 0x000fe20000000000 */
[----:B------:R-:W-:Y:S01]  /*00e0*/  BSSY.RECONVERGENT B0, `(.L_x_0) ;  /* 0x0000009000007945 */ /* 0x000fe20003800200 */
[----:B-1----:R-:W-:-:S06]  /*00f0*/  ULEA UR4, UR5, UR4, 0x18 ;  /* 0x0000000405047291 */ /* 0x002fcc000f8ec0ff */
[----:B------:R-:W-:Y:S01]  /*0100*/  LEA R7, R7, UR4, 0x2 ;  /* 0x0000000407077c11 */ /* 0x000fe2000f8e10ff */
[----:B0-----:R-:W-:Y:S06]  /*0110*/  @!P0 BRA `(.L_x_1) ;  /* 0x0000000000148947 */ /* 0x001fec0003800000 */
[----:B------:R-:W-:-:S04]  /*0120*/  IADD3 R9, PT, PT, R9, -0x4, RZ ;  /* 0xfffffffc09097810 */ /* 0x000fc80007ffe0ff */
[----:B------:R-:W-:-:S13]  /*0130*/  ISETP.GE.U32.AND P1, PT, R0, R9, PT ;  /* 0x000000090000720c */ /* 0x000fda0003f26070 */
[----:B------:R-:W-:Y:S05]  /*0140*/  @!P1 BRA `(.L_x_1) ;  /* 0x0000000000089947 */ /* 0x000fea0003800000 */
[----:B------:R-:W2:Y:S04]  /*0150*/  LDG.E R2, desc[UR6][R2.64+0x8] ;  /* 0x0000080602027981 */ /* 0x000ea8000c1e1900 */
[----:B--2---:R0:W-:Y:S02]  /*0160*/  STS [R7+0x10], R2 ;  /* 0x0000100207007388 */ /* 0x0041e40000000800 */
.L_x_1:
[----:B------:R-:W-:Y:S05]  /*0170*/  BSYNC.RECONVERGENT B0 ;  /* 0x0000000000007941 */ /* 0x000fea0003800200 */
.L_x_0:
[----:B-----5:R1:W-:Y:S01]  /*0180*/  STS [R7+0x8], R4 ;  /* 0x0000080407007388 */ /* 0x0203e20000000800 */
[----:B------:R-:W2:Y:S01]  /*0190*/  LDCU.64 UR4, c[0x3][URZ] ;  /* 0x00c00000ff0477ac */ /* 0x000ea20008000a00 */
[----:B------:R-:W3:Y:S02]  /*01a0*/  LDC R14, c[0x0][0x390] ;  /* 0x0000e400ff0e7b82 */ /* 0x000ee40000000800 */
[----:B------:R4:W-:Y:S01]  /*01b0*/  @!P0 STS [R7], R6 ;  /* 0x0000000607008388 */ /* 0x0009e20000000800 */
[----:B------:R-:W2:Y:S05]  /*01c0*/  LDCU UR8, c[0x3][0x8] ;  /* 0x00c00100ff0877ac */ /* 0x000eaa0008000800 */
[----:B------:R-:W-:Y:S01]  /*01d0*/  BAR.SYNC.DEFER_BLOCKING 0x0 ;  /* 0x0000000000007b1d */ /* 0x000fe20000010000 */
[----:B------:R-:W-:-:S07]  /*01e0*/  ISETP.GT.AND P0, PT, R5, 0x3, PT ;  /* 0x000000030500780c */ /* 0x000fce0003f04270 */
[----:B0-----:R-:W0:Y:S06]  /*01f0*/  LDC.64 R2, c[0x0][0x388] ;  /* 0x0000e200ff027b82 */ /* 0x001e2c0000000a00 */
[----:B-1----:R-:W-:-:S04]  /*0200*/  @!P0 IADD3 R4, PT, PT, R5, 0x1, RZ ;  /* 0x0000000105048810 */ /* 0x002fc80007ffe0ff */
[----:B----4-:R-:W-:Y:S01]  /*0210*/  @!P0 LEA.HI R6, R4, R4, RZ, 0x1 ;  /* 0x0000000404068211 */ /* 0x010fe200078f08ff */
[----:B------:R-:W2:Y:S04]  /*0220*/  LDS R9, [R7+0x4] ;  /* 0x0000040007097984 */ /* 0x000ea80000000800 */
[----:B------:R-:W1:Y:S04]  /*0230*/  LDS R8, [R7] ;  /* 0x0000000007087984 */ /* 0x000e680000000800 */
[----:B------:R-:W4:Y:S04]  /*0240*/  LDS R0, [R7+0x8] ;  /* 0x0000080007007984 */ /* 0x000f280000000800 */
[----:B------:R-:W4:Y:S04]  /*0250*/  LDS R10, [R7+0xc] ;  /* 0x00000c00070a7984 */ /* 0x000f280000000800 */
[----:B------:R3:W4:Y:S02]  /*0260*/  LDS R12, [R7+0x10] ;  /* 0x00001000070c7984 */ /* 0x0007240000000800 */
[----:B---3--:R-:W-:-:S02]  /*0270*/  @!P0 LOP3.LUT R7, R6, 0xfffffffe, RZ, 0xc0, !PT ;  /* 0xfffffffe06078812 */ /* 0x008fc400078ec0ff */
[----:B------:R-:W-:Y:S02]  /*0280*/  IADD3 R6, PT, PT, R14, -0x4, RZ ;  /* 0xfffffffc0e067810 */ /* 0x000fe40007ffe0ff */
[----:B------:R-:W-:Y:S02]  /*0290*/  @!P0 IADD3 R13, PT, PT, R4, -R7, RZ ;  /* 0x80000007040d8210 */ /* 0x000fe40007ffe0ff */
[C---:B------:R-:W-:Y:S01]  /*02a0*/  ISETP.GE.U32.AND P1, PT, R5.reuse, R6, PT ;  /* 0x000000060500720c */ /* 0x040fe20003f26070 */
[----:B0-----:R-:W-:-:S04]  /*02b0*/  IMAD.WIDE R6, R5, 0x4, R2 ;  /* 0x0000000405067825 */ /* 0x001fc800078e0202 */
[----:B--2---:R-:W-:-:S04]  /*02c0*/  FMUL R9, R9, UR5 ;  /* 0x0000000509097c20 */ /* 0x004fc80008400000 */
[----:B-1----:R-:W-:-:S04]  /*02d0*/  FFMA R9, R8, UR4, R9 ;  /* 0x0000000408097c23 */ /* 0x002fc80008000009 */
[----:B----4-:R-:W-:-:S04]  /*02e0*/  FFMA R9, R0, UR8, R9 ;  /* 0x0000000800097c23 */ /* 0x010fc80008000009 */
[----:B------:R-:W-:-:S04]  /*02f0*/  FFMA R9, R10, UR5, R9 ;  /* 0x000000050a097c23 */ /* 0x000fc80008000009 */
[----:B------:R-:W-:-:S04]  /*0300*/  FFMA R9, R12, UR4, R9 ;  /* 0x000000040c097c23 */ /* 0x000fc80008000009 */
[----:B------:R-:W-:Y:S01]  /*0310*/  FADD R11, R0, R9 ;  /* 0x00000009000b7221 */ /* 0x000fe20000000000 */
[----:B------:R-:W-:-:S04]  /*0320*/  @!P0 IMAD.WIDE R8, R13, 0x4, R2 ;  /* 0x000000040d088825 */ /* 0x000fc800078e0202 */
[----:B------:R-:W-:Y:S01]  /*0330*/  @!P0 FADD R13, -R11, -RZ ;  /* 0x800000ff0b0d8221 */ /* 0x000fe20000000100 */
[----:B------:R0:W-:Y:S04]  /*0340*/  STG.E desc[UR6][R6.64], R11 ;  /* 0x0000000b06007986 */ /* 0x0001e8000c101906 */
[----:B------:R0:W-:Y:S01]  /*0350*/  @!P0 STG.E desc[UR6][R8.64], R13 ;  /* 0x0000000d08008986 */ /* 0x0001e2000c101906 */
[----:B------:R-:W-:Y:S05]  /*0360*/  @!P1 EXIT ;  /* 0x000000000000994d */ /* 0x000fea0003800000 */
[----:B0-----:R-:W2:Y:S01]  /*0370*/  LDG.E R6, desc[UR6][R6.64] ;  /* 0x0000000606067981 */ /* 0x001ea2000c1e1900 */
[----:B------:R-:W-:-:S04]  /*0380*/  LEA R5, R14, -R5, 0x1 ;  /* 0x800000050e057211 */ /* 0x000fc800078e08ff */
[----:B------:R-:W-:-:S05]  /*0390*/  IADD3 R5, PT, PT, R5, -0x5, RZ ;  /* 0xfffffffb05057810 */ /* 0x000fca0007ffe0ff */
[----:B------:R-:W-:-:S04]  /*03a0*/  IMAD.WIDE.U32 R2, R5, 0x4, R2 ;  /* 0x0000000405027825 */ /* 0x000fc800078e0002 */
[----:B--2---:R-:W-:-:S05]  /*03b0*/  FADD R9, -R6, -RZ ;  /* 0x800000ff06097221 */ /* 0x004fca0000000100 */
[----:B------:R-:W-:Y:S01]  /*03c0*/  STG.E desc[UR6][R2.64], R9 ;  /* 0x0000000902007986 */ /* 0x000fe2000c101906 */
[----:B------:R-:W-:Y:S05]  /*03d0*/  EXIT ;  /* 0x000000000000794d */ /* 0x000fea0003800000 */
.L_x_2:
[----:B------:R-:W-:-:S00]  /*03e0*/  BRA `(.L_x_2) ;  /* 0xfffffffc00fc7947 */ /* 0x000fc0000383ffff */
[----:B------:R-:W-:-:S00]  /*03f0*/  NOP ;  /* 0x0000000000007918 */ /* 0x000fc00000000000 */
        /* <DEDUP_REMOVED lines=8> */
.L_x_9:


//--------------------- .text._Z14cuda_diffusionPfS_j --------------------------
	.section	.text._Z14cuda_diffusionPfS_j,"ax",@progbits
	.align	128
        .global         _Z14cuda_diffusionPfS_j
        .type           _Z14cuda_diffusionPfS_j,@function
        .size           _Z14cuda_diffusionPfS_j,(.L_x_10 - _Z14cuda_diffusionPfS_j)
        .other          _Z14cuda_diffusionPfS_j,@"STO_CUDA_ENTRY STV_DEFAULT"
_Z14cuda_diffusionPfS_j:
.text._Z14cuda_diffusionPfS_j:
[----:B------:R-:W-:Y:S01]  /*0000*/  LDC R1, c[0x0][0x37c] ;  /* 0x0000df00ff017b82 */ /* 0x000fe20000000800 */
[----:B------:R-:W0:Y:S07]  /*0010*/  S2R R0, SR_TID.X ;  /* 0x0000000000007919 */ /* 0x000e2e0000002100 */
[----:B------:R-:W0:Y:S01]  /*0020*/  S2UR UR6, SR_CTAID.X ;  /* 0x00000000000679c3 */ /* 0x000e220000002500 */
[----:B------:R-:W1:Y:S01]  /*0030*/  LDCU.64 UR4, c[0x0][0x358] ;  /* 0x00006b00ff0477ac */ /* 0x000e620008000a00 */
[----:B------:R-:W2:Y:S06]  /*0040*/  LDCU UR8, c[0x3][0x8] ;  /* 0x00c00100ff0877ac */ /* 0x000eac0008000800 */
[----:B------:R-:W0:Y:S08]  /*0050*/  LDC R9, c[0x0][0x360] ;  /* 0x0000d800ff097b82 */ /* 0x000e300000000800 */
[----:B------:R-:W3:Y:S08]  /*0060*/  LDC.64 R6, c[0x0][0x380] ;  /* 0x0000e000ff067b82 */ /* 0x000ef00000000a00 */
[----:B------:R-:W4:Y:S01]  /*0070*/  LDC.64 R2, c[0x0][0x388] ;  /* 0x0000e200ff027b82 */ /* 0x000f220000000a00 */
[----:B0-----:R-:W-:Y:S01]  /*0080*/  IMAD R9, R9, UR6, R0 ;  /* 0x0000000609097c24 */ /* 0x001fe2000f8e0200 */
[----:B------:R-:W0:Y:S03]  /*0090*/  LDCU.64 UR6, c[0x3][URZ] ;  /* 0x00c00000ff0677ac */ /* 0x000e260008000a00 */
[----:B---3--:R-:W-:-:S05]  /*00a0*/  IMAD.WIDE R6, R9, 0x4, R6 ;  /* 0x0000000409067825 */ /* 0x008fca00078e0206 */
[----:B-1----:R-:W0:Y:S04]  /*00b0*/  LDG.E R5, desc[UR4][R6.64+0x4] ;  /* 0x0000040406057981 */ /* 0x002e28000c1e1900 */
[----:B------:R-:W3:Y:S04]  /*00c0*/  LDG.E R4, desc[UR4][R6.64] ;  /* 0x0000000406047981 */ /* 0x000ee8000c1e1900 */
[----:B------:R-:W2:Y:S04]  /*00d0*/  LDG.E R0, desc[UR4][R6.64+0x8] ;  /* 0x0000080406007981 */ /* 0x000ea8000c1e1900 */
[----:B------:R-:W5:Y:S04]  /*00e0*/  LDG.E R8, desc[UR4][R6.64+0xc] ;  /* 0x00000c0406087981 */ /* 0x000f68000c1e1900 */
[----:B------:R-:W4:Y:S01]  /*00f0*/  LDG.E R10, desc[UR4][R6.64+0x10] ;  /* 0x00001004060a7981 */ /* 0x000f22000c1e1900 */
[----:B------:R-:W-:Y:S01]  /*0100*/  ISETP.NE.AND P0, PT, R9, 0x1, PT ;  /* 0x000000010900780c */ /* 0x000fe20003f05270 */
[----:B------:R-:W-:Y:S01]  /*0110*/  BSSY.RECONVERGENT B0, `(.L_x_3) ;  /* 0x0000013000007945 */ /* 0x000fe20003800200 */
[----:B0-----:R-:W-:-:S04]  /*0120*/  FMUL R5, R5, UR7 ;  /* 0x0000000705057c20 */ /* 0x001fc80008400000 */
[----:B---3--:R-:W-:-:S04]  /*0130*/  FFMA R5, R4, UR6, R5 ;  /* 0x0000000604057c23 */ /* 0x008fc80008000005 */
[----:B--2---:R-:W-:-:S04]  /*0140*/  FFMA R5, R0, UR8, R5 ;  /* 0x0000000800057c23 */ /* 0x004fc80008000005 */
[----:B-----5:R-:W-:-:S04]  /*0150*/  FFMA R5, R8, UR7, R5 ;  /* 0x0000000708057c23 */ /* 0x020fc80008000005 */
[----:B----4-:R-:W-:Y:S01]  /*0160*/  FFMA R11, R10, UR6, R5 ;  /* 0x000000060a0b7c23 */ /* 0x010fe20008000005 */
[----:B------:R-:W-:-:S04]  /*0170*/  IMAD.WIDE R4, R9, 0x4, R2 ;  /* 0x0000000409047825 */ /* 0x000fc800078e0202 */
[----:B------:R-:W-:-:S05]  /*0180*/  FADD R11, R0, R11 ;  /* 0x0000000b000b7221 */ /* 0x000fca0000000000 */
[----:B------:R0:W-:Y:S01]  /*0190*/  STG.E desc[UR4][R4.64+0x8], R11 ;  /* 0x0000080b04007986 */ /* 0x0001e2000c101904 */
[----:B------:R-:W-:Y:S05]  /*01a0*/  @!P0 BRA `(.L_x_4) ;  /* 0x0000000000188947 */ /* 0x000fea0003800000 */
[----:B------:R-:W-:-:S13]  /*01b0*/  ISETP.NE.AND P0, PT, R9, RZ, PT ;  /* 0x000000ff0900720c */ /* 0x000fda0003f05270 */
[----:B------:R-:W-:Y:S05]  /*01c0*/  @P0 BRA `(.L_x_5) ;  /* 0x00000000001c0947 */ /* 0x000fea0003800000 */
[----:B------:R-:W1:Y:S01]  /*01d0*/  LDC.64 R6, c[0x0][0x388] ;  /* 0x0000e200ff067b82 */ /* 0x000e620000000a00 */
[----:B0-----:R-:W-:-:S05]  /*01e0*/  FADD R11, -R11, -RZ ;  /* 0x800000ff0b0b7221 */ /* 0x001fca0000000100 */
[----:B-1----:R1:W-:Y:S01]  /*01f0*/  STG.E desc[UR4][R6.64+0x4], R11 ;  /* 0x0000040b06007986 */ /* 0x0023e2000c101904 */
[----:B------:R-:W-:Y:S05]  /*0200*/  BRA `(.L_x_5) ;  /* 0x00000000000c7947 */ /* 0x000fea0003800000 */
.L_x_4:
[----:B------:R-:W1:Y:S01]  /*0210*/  LDC.64 R6, c[0x0][0x388] ;  /* 0x0000e200ff067b82 */ /* 0x000e620000000a00 */
[----:B0-----:R-:W-:-:S05]  /*0220*/  FADD R11, -R11, -RZ ;  /* 0x800000ff0b0b7221 */ /* 0x001fca0000000100 */
[----:B-1----:R0:W-:Y:S02]  /*0230*/  STG.E desc[UR4][R6.64], R11 ;  /* 0x0000000b06007986 */ /* 0x0021e4000c101904 */
.L_x_5:
[----:B------:R-:W-:Y:S05]  /*0240*/  BSYNC.RECONVERGENT B0 ;  /* 0x0000000000007941 */ /* 0x000fea0003800200 */
.L_x_3:
[----:B------:R-:W2:Y:S01]  /*0250*/  LDC R8, c[0x0][0x390] ;  /* 0x0000e400ff087b82 */ /* 0x000ea20000000800 */
[----:B------:R-:W-:Y:S01]  /*0260*/  BSSY.RECONVERGENT B0, `(.L_x_6) ;  /* 0x000000b000007945 */ /* 0x000fe20003800200 */
[C---:B--2---:R-:W-:Y:S02]  /*0270*/  IADD3 R0, PT, PT, R8.reuse, -0x5, RZ ;  /* 0xfffffffb08007810 */ /* 0x044fe40007ffe0ff */
[----:B01----:R-:W-:Y:S02]  /*0280*/  IADD3 R6, PT, PT, R8, -0x6, RZ ;  /* 0xfffffffa08067810 */ /* 0x003fe40007ffe0ff */
[C---:B------:R-:W-:Y:S02]  /*0290*/  ISETP.NE.AND P0, PT, R9.reuse, R0, PT ;  /* 0x000000000900720c */ /* 0x040fe40003f05270 */
[----:B------:R-:W-:-:S11]  /*02a0*/  ISETP.NE.AND P1, PT, R9, R6, PT ;  /* 0x000000060900720c */ /* 0x000fd60003f25270 */
[----:B------:R-:W-:Y:S05]  /*02b0*/  @P0 BRA `(.L_x_7) ;  /* 0x0000000000140947 */ /* 0x000fea0003800000 */
[----:B------:R-:W2:Y:S01]  /*02c0*/  LDG.E R0, desc[UR4][R4.64+0x8] ;  /* 0x0000080404007981 */ /* 0x000ea2000c1e1900 */
[----:B------:R-:W-:-:S05]  /*02d0*/  IADD3 R7, PT, PT, R8, -0x2, RZ ;  /* 0xfffffffe08077810 */ /* 0x000fca0007ffe0ff */
[----:B------:R-:W-:-:S04]  /*02e0*/  IMAD.WIDE.U32 R6, R7, 0x4, R2 ;  /* 0x0000000407067825 */ /* 0x000fc800078e0002 */
[----:B--2---:R-:W-:-:S05]  /*02f0*/  FADD R9, -R0, -RZ ;  /* 0x800000ff00097221 */ /* 0x004fca0000000100 */
[----:B------:R0:W-:Y:S02]  /*0300*/  STG.E desc[UR4][R6.64], R9 ;  /* 0x0000000906007986 */ /* 0x0001e4000c101904 */
.L_x_7:
[----:B------:R-:W-:Y:S05]  /*0310*/  BSYNC.RECONVERGENT B0 ;  /* 0x0000000000007941 */ /* 0x000fea0003800200 */
.L_x_6:
[----:B------:R-:W-:Y:S05]  /*0320*/  @P1 EXIT ;  /* 0x000000000000194d */ /* 0x000fea0003800000 */
[----:B------:R-:W2:Y:S01]  /*0330*/  LDG.E R4, desc[UR4][R4.64+0x8] ;  /* 0x0000080404047981 */ /* 0x000ea2000c1e1900 */
[----:B0-----:R-:W-:-:S05]  /*0340*/  IADD3 R7, PT, PT, R8, -0x1, RZ ;  /* 0xffffffff08077810 */ /* 0x001fca0007ffe0ff */
[----:B------:R-:W-:-:S04]  /*0350*/  IMAD.WIDE.U32 R2, R7, 0x4, R2 ;  /* 0x0000000407027825 */ /* 0x000fc800078e0002 */
[----:B--2---:R-:W-:-:S05]  /*0360*/  FADD R7, -R4, -RZ ;  /* 0x800000ff04077221 */ /* 0x004fca0000000100 */
[----:B------:R-:W-:Y:S01]  /*0370*/  STG.E desc[UR4][R2.64], R7 ;  /* 0x0000000702007986 */ /* 0x000fe2000c101904 */
[----:B------:R-:W-:Y:S05]  /*0380*/  EXIT ;  /* 0x000000000000794d */ /* 0x000fea0003800000 */
.L_x_8:
        /* <DEDUP_REMOVED lines=15> */
.L_x_10:


//--------------------- .nv.shared._Z16shared_diffusionPfS_j --------------------------
	.section	.nv.shared._Z16shared_diffusionPfS_j,"aw",@nobits
	.sectionflags	@""
	.align	4
.nv.shared._Z16shared_diffusionPfS_j:
	.zero		5136


//--------------------- .nv.shared.reserved.0     --------------------------
	.section	.nv.shared.reserved.0,"aw",@nobits
	.weak		__nv_reservedSMEM_offset_0_alias
	.size		__nv_reservedSMEM_offset_0_alias, 0, 64
	.other		__nv_reservedSMEM_offset_0_alias,@"STO_CUDA_RESERVED_SHARED STV_DEFAULT"
__nv_reservedSMEM_offset_0_alias:
	.zero		0
	.zero		64


//--------------------- .nv.constant0._Z16shared_diffusionPfS_j --------------------------
	.section	.nv.constant0._Z16shared_diffusionPfS_j,"a",@progbits
	.sectionflags	@""
	.align	4
.nv.constant0._Z16shared_diffusionPfS_j:
	.zero		916


//--------------------- .nv.constant0._Z14cuda_diffusionPfS_j --------------------------
	.section	.nv.constant0._Z14cuda_diffusionPfS_j,"a",@progbits
	.sectionflags	@""
	.align	4
.nv.constant0._Z14cuda_diffusionPfS_j:
	.zero		916


//--------------------- SYMBOLS --------------------------

	.type		.nv.reservedSmem.offset0,@object
	.size		.nv.reservedSmem.offset0,0x4
	.type		.nv.reservedSmem.cap,@object
	.size		.nv.reservedSmem.cap,0x4
